//
// Generated by NVIDIA NVVM Compiler
//
// Compiler Build ID: CL-36424714
// Cuda compilation tools, release 13.0, V13.0.88
// Based on NVVM 20.0.0
//

.version 9.0
.target sm_100
.address_size 64

	// .globl	_Z5helloPcPi
.const .align 1 .b8 d_coef[20];

.visible .entry _Z5helloPcPi(
	.param .u64 .ptr .align 1 _Z5helloPcPi_param_0,
	.param .u64 .ptr .align 1 _Z5helloPcPi_param_1
)
{
	.reg .b16 	%rs<2>;
	.reg .b32 	%r<2>;
	.reg .b64 	%rd<5>;

	ld.param.u64 	%rd1, [_Z5helloPcPi_param_0];
	cvta.to.global.u64 	%rd2, %rd1;
	ld.const.u8 	%rs1, [d_coef+1];
	mov.u32 	%r1, %tid.x;
	cvt.u64.u32 	%rd3, %r1;
	add.s64 	%rd4, %rd2, %rd3;
	st.global.u8 	[%rd4], %rs1;
	ret;

}


// ===== COMPILED SASS (sm_100) =====

	.target	sm_100

	.elftype	@"ET_EXEC"


//--------------------- .note.nv.tkinfo           --------------------------
	.section	.note.nv.tkinfo,"",@"SHT_NOTE"
	.sectionflags	@"SHF_NOTE_NV_TKINFO"
	.tkinfo
        /*0018*/ 	.word	0x00000002
        /*0030*/ 	.string	""
        /*0030*/ 	.string	"ptxas"
        /*0030*/ 	.string	"Cuda compilation tools, release 13.0, V13.0.88"
        /*0030*/ 	.string	"Build cuda_13.0.r13.0/compiler.36424714_0"
        /*0030*/ 	.string	"-arch sm_100 -m 64 "



//--------------------- .note.nv.cuinfo           --------------------------
	.section	.note.nv.cuinfo,"",@"SHT_NOTE"
	.sectionflags	@"SHF_NOTE_NV_CUINFO"
        /*0018*/ 	.short	0x0002
        /*001a*/ 	.short	0x0064
        /*001c*/ 	.short	0x0082
	.zero		2


//--------------------- .nv.info                  --------------------------
	.section	.nv.info,"",@"SHT_CUDA_INFO"
	.align	4


	//----- nvinfo : EIATTR_REGCOUNT
	.align		4
        /*0000*/ 	.byte	0x04, 0x2f
        /*0002*/ 	.short	(.L_2 - .L_1)
	.align		4
.L_1:
        /*0004*/ 	.word	index@(_Z5helloPcPi)
        /*0008*/ 	.word	0x00000008


	//----- nvinfo : EIATTR_FRAME_SIZE
	.align		4
.L_2:
        /*000c*/ 	.byte	0x04, 0x11
        /*000e*/ 	.short	(.L_4 - .L_3)
	.align		4
.L_3:
        /*0010*/ 	.word	index@(_Z5helloPcPi)
        /*0014*/ 	.word	0x00000000


	//----- nvinfo : EIATTR_MIN_STACK_SIZE
	.align		4
.L_4:
        /*0018*/ 	.byte	0x04, 0x12
        /*001a*/ 	.short	(.L_6 - .L_5)
	.align		4
.L_5:
        /*001c*/ 	.word	index@(_Z5helloPcPi)
        /*0020*/ 	.word	0x00000000
.L_6:


//--------------------- .nv.compat                --------------------------
	.section	.nv.compat,"",@"SHT_CUDA_COMPAT_INFO"
	.align	4
        /*0000*/ 	.byte	0x02, 0x09, 0x00, 0x00, 0x02, 0x02, 0x01, 0x00, 0x02, 0x05, 0x05, 0x00, 0x03, 0x07, 0x01, 0x01
        /*0010*/ 	.byte	0x02, 0x03, 0x00, 0x00, 0x02, 0x06, 0x01, 0x00, 0x04, 0x0b, 0x08, 0x00, 0x09, 0x00, 0x00, 0x00
        /*0020*/ 	.byte	0x00, 0x00, 0x00, 0x00


//--------------------- .nv.info._Z5helloPcPi     --------------------------
	.section	.nv.info._Z5helloPcPi,"",@"SHT_CUDA_INFO"
	.sectionflags	@""
	.align	4


	//----- nvinfo : EIATTR_CUDA_API_VERSION
	.align		4
        /*0000*/ 	.byte	0x04, 0x37
        /*0002*/ 	.short	(.L_8 - .L_7)
.L_7:
        /*0004*/ 	.word	0x00000082


	//----- nvinfo : EIATTR_KPARAM_INFO
	.align		4
.L_8:
        /*0008*/ 	.byte	0x04, 0x17
        /*000a*/ 	.short	(.L_10 - .L_9)
.L_9:
        /*000c*/ 	.word	0x00000000
        /*0010*/ 	.short	0x0001
        /*0012*/ 	.short	0x0008
        /*0014*/ 	.byte	0x00, 0xf5, 0x21, 0x00


	//----- nvinfo : EIATTR_KPARAM_INFO
	.align		4
.L_10:
        /*0018*/ 	.byte	0x04, 0x17
        /*001a*/ 	.short	(.L_12 - .L_11)
.L_11:
        /*001c*/ 	.word	0x00000000
        /*0020*/ 	.short	0x0000
        /*0022*/ 	.short	0x0000
        /*0024*/ 	.byte	0x00, 0xf5, 0x21, 0x00


	//----- nvinfo : EIATTR_SPARSE_MMA_MASK
	.align		4
.L_12:
        /*0028*/ 	.byte	0x03, 0x50
        /*002a*/ 	.short	0x0000


	//----- nvinfo : EIATTR_MAXREG_COUNT
	.align		4
        /*002c*/ 	.byte	0x03, 0x1b
        /*002e*/ 	.short	0x00ff


	//----- nvinfo : EIATTR_MERCURY_ISA_VERSION
	.align		4
        /*0030*/ 	.byte	0x03, 0x5f
        /*0032*/ 	.short	0x0101


	//----- nvinfo : EIATTR_VRC_CTA_INIT_COUNT
	.align		4
        /*0034*/ 	.byte	0x02, 0x4a
	.zero		1
	.zero		1


	//----- nvinfo : EIATTR_EXIT_INSTR_OFFSETS
	.align		4
        /*0038*/ 	.byte	0x04, 0x1c
        /*003a*/ 	.short	(.L_14 - .L_13)


	//   ....[0]....
.L_13:
        /*003c*/ 	.word	0x00000080


	//----- nvinfo : EIATTR_CBANK_PARAM_SIZE
	.align		4
.L_14:
        /*0040*/ 	.byte	0x03, 0x19
        /*0042*/ 	.short	0x0010


	//----- nvinfo : EIATTR_PARAM_CBANK
	.align		4
        /*0044*/ 	.byte	0x04, 0x0a
        /*0046*/ 	.short	(.L_16 - .L_15)
	.align		4
.L_15:
        /*0048*/ 	.word	index@(.nv.constant0._Z5helloPcPi)
        /*004c*/ 	.short	0x0380
        /*004e*/ 	.short	0x0010


	//----- nvinfo : EIATTR_SW_WAR
	.align		4
.L_16:
        /*0050*/ 	.byte	0x04, 0x36
        /*0052*/ 	.short	(.L_18 - .L_17)
.L_17:
        /*0054*/ 	.word	0x00000008
.L_18:


//--------------------- .nv.callgraph             --------------------------
	.section	.nv.callgraph,"",@"SHT_CUDA_CALLGRAPH"
	.align	4
	.sectionentsize	8
	.align		4
        /*0000*/ 	.word	0x00000000
	.align		4
        /*0004*/ 	.word	0xffffffff
	.align		4
        /*0008*/ 	.word	0x00000000
	.align		4
        /*000c*/ 	.word	0xfffffffe
	.align		4
        /*0010*/ 	.word	0x00000000
	.align		4
        /*0014*/ 	.word	0xfffffffd
	.align		4
        /*0018*/ 	.word	0x00000000
	.align		4
        /*001c*/ 	.word	0xfffffffc


//--------------------- .nv.constant3             --------------------------
	.section	.nv.constant3,"a",@progbits
.nv.constant3:
	.type		d_coef,@object
	.size		d_coef,(.L_0 - d_coef)
d_coef:
	.zero		20
.L_0:


//--------------------- .text._Z5helloPcPi        --------------------------
	.section	.text._Z5helloPcPi,"ax",@progbits
	.align	128
        .global         _Z5helloPcPi
        .type           _Z5helloPcPi,@function
        .size           _Z5helloPcPi,(.L_x_1 - _Z5helloPcPi)
        .other          _Z5helloPcPi,@"STO_CUDA_ENTRY STV_DEFAULT"
_Z5helloPcPi:
.text._Z5helloPcPi:
[----:B------:R-:W-:Y:S01]  /*0000*/  LDC R1, c[0x0][0x37c] ;  /* 0x0000df00ff017b82 */ /* 0x000fe20000000800 */
[----:B------:R-:W0:Y:S01]  /*0010*/  S2R R2, SR_TID.X ;  /* 0x0000000000027919 */ /* 0x000e220000002100 */
[----:B------:R-:W0:Y:S06]  /*0020*/  LDCU.64 UR6, c[0x0][0x380] ;  /* 0x00007000ff0677ac */ /* 0x000e2c0008000a00 */
[----:B------:R-:W1:Y:S01]  /*0030*/  LDC.U8 R5, c[0x3][0x1] ;  /* 0x00c00040ff057b82 */ /* 0x000e620000000000 */
[----:B------:R-:W1:Y:S01]  /*0040*/  LDCU.64 UR4, c[0x0][0x358] ;  /* 0x00006b00ff0477ac */ /* 0x000e620008000a00 */
[----:B0-----:R-:W-:-:S04]  /*0050*/  IADD3 R2, P0, PT, R2, UR6, RZ ;  /* 0x0000000602027c10 */ /* 0x001fc8000ff1e0ff */
[----:B------:R-:W-:-:S05]  /*0060*/  IADD3.X R3, PT, PT, RZ, UR7, RZ, P0, !PT ;  /* 0x00000007ff037c10 */ /* 0x000fca00087fe4ff */
[----:B-1----:R-:W-:Y:S01]  /*0070*/  STG.E.U8 desc[UR4][R2.64], R5 ;  /* 0x0000000502007986 */ /* 0x002fe2000c101104 */
[----:B------:R-:W-:Y:S05]  /*0080*/  EXIT ;  /* 0x000000000000794d */ /* 0x000fea0003800000 */
.L_x_0:
[----:B------:R-:W-:-:S00]  /*0090*/  BRA `(.L_x_0) ;  /* 0xfffffffc00fc7947 */ /* 0x000fc0000383ffff */
[----:B------:R-:W-:-:S00]  /*00a0*/  NOP ;  /* 0x0000000000007918 */ /* 0x000fc00000000000 */
        /* <DEDUP_REMOVED lines=13> */
.L_x_1:


//--------------------- .nv.shared.reserved.0     --------------------------
	.section	.nv.shared.reserved.0,"aw",@nobits
	.weak		__nv_reservedSMEM_offset_0_alias
	.size		__nv_reservedSMEM_offset_0_alias, 0, 64
	.other		__nv_reservedSMEM_offset_0_alias,@"STO_CUDA_RESERVED_SHARED STV_DEFAULT"
__nv_reservedSMEM_offset_0_alias:
	.zero		0
	.zero		64


//--------------------- .nv.constant0._Z5helloPcPi --------------------------
	.section	.nv.constant0._Z5helloPcPi,"a",@progbits
	.sectionflags	@""
	.align	4
.nv.constant0._Z5helloPcPi:
	.zero		912


//--------------------- SYMBOLS --------------------------

	.type		.nv.reservedSmem.offset0,@object
	.size		.nv.reservedSmem.offset0,0x4
